//
// Generated by NVIDIA NVVM Compiler
//
// Compiler Build ID: CL-36424714
// Cuda compilation tools, release 13.0, V13.0.88
// Based on NVVM 20.0.0
//

.version 9.0
.target sm_100
.address_size 64

	// .globl	_Z10fill_tablePiiiS_i

.visible .entry _Z10fill_tablePiiiS_i(
	.param .u64 .ptr .align 1 _Z10fill_tablePiiiS_i_param_0,
	.param .u32 _Z10fill_tablePiiiS_i_param_1,
	.param .u32 _Z10fill_tablePiiiS_i_param_2,
	.param .u64 .ptr .align 1 _Z10fill_tablePiiiS_i_param_3,
	.param .u32 _Z10fill_tablePiiiS_i_param_4
)
{
	.reg .pred 	%p<4>;
	.reg .b32 	%r<12>;
	.reg .b64 	%rd<13>;

	ld.param.u64 	%rd3, [_Z10fill_tablePiiiS_i_param_0];
	ld.param.u32 	%r5, [_Z10fill_tablePiiiS_i_param_1];
	ld.param.u32 	%r6, [_Z10fill_tablePiiiS_i_param_2];
	ld.param.u64 	%rd4, [_Z10fill_tablePiiiS_i_param_3];
	cvta.to.global.u64 	%rd1, %rd4;
	cvta.to.global.u64 	%rd2, %rd3;
	mov.u32 	%r11, %tid.x;
	setp.ge.s32 	%p1, %r11, %r5;
	@%p1 bra 	$L__BB0_6;
	mov.u32 	%r2, %ntid.x;
$L__BB0_2:
	setp.gt.s32 	%p2, %r11, %r6;
	@%p2 bra 	$L__BB0_4;
	mul.wide.s32 	%rd5, %r11, 4;
	add.s64 	%rd6, %rd2, %rd5;
	ld.global.u32 	%r7, [%rd6];
	mul.wide.s32 	%rd7, %r7, 4;
	add.s64 	%rd8, %rd1, %rd7;
	mov.b32 	%r8, 0;
	st.global.u32 	[%rd8], %r8;
	bra.uni 	$L__BB0_5;
$L__BB0_4:
	mul.wide.s32 	%rd9, %r11, 4;
	add.s64 	%rd10, %rd2, %rd9;
	ld.global.u32 	%r9, [%rd10];
	mul.wide.s32 	%rd11, %r9, 4;
	add.s64 	%rd12, %rd1, %rd11;
	mov.b32 	%r10, 1;
	st.global.u32 	[%rd12], %r10;
$L__BB0_5:
	add.s32 	%r11, %r11, %r2;
	setp.lt.s32 	%p3, %r11, %r5;
	@%p3 bra 	$L__BB0_2;
$L__BB0_6:
	ret;

}


// ===== COMPILED SASS (sm_100) =====

	.target	sm_100

	.elftype	@"ET_EXEC"


//--------------------- .note.nv.tkinfo           --------------------------
	.section	.note.nv.tkinfo,"",@"SHT_NOTE"
	.sectionflags	@"SHF_NOTE_NV_TKINFO"
	.tkinfo
        /*0018*/ 	.word	0x00000002
        /*0030*/ 	.string	""
        /*0030*/ 	.string	"ptxas"
        /*0030*/ 	.string	"Cuda compilation tools, release 13.0, V13.0.88"
        /*0030*/ 	.string	"Build cuda_13.0.r13.0/compiler.36424714_0"
        /*0030*/ 	.string	"-arch sm_100 -m 64 "



//--------------------- .note.nv.cuinfo           --------------------------
	.section	.note.nv.cuinfo,"",@"SHT_NOTE"
	.sectionflags	@"SHF_NOTE_NV_CUINFO"
        /*0018*/ 	.short	0x0002
        /*001a*/ 	.short	0x0064
        /*001c*/ 	.short	0x0082
	.zero		2


//--------------------- .nv.info                  --------------------------
	.section	.nv.info,"",@"SHT_CUDA_INFO"
	.align	4


	//----- nvinfo : EIATTR_REGCOUNT
	.align		4
        /*0000*/ 	.byte	0x04, 0x2f
        /*0002*/ 	.short	(.L_1 - .L_0)
	.align		4
.L_0:
        /*0004*/ 	.word	index@(_Z10fill_tablePiiiS_i)
        /*0008*/ 	.word	0x00000012


	//----- nvinfo : EIATTR_FRAME_SIZE
	.align		4
.L_1:
        /*000c*/ 	.byte	0x04, 0x11
        /*000e*/ 	.short	(.L_3 - .L_2)
	.align		4
.L_2:
        /*0010*/ 	.word	index@(_Z10fill_tablePiiiS_i)
        /*0014*/ 	.word	0x00000000


	//----- nvinfo : EIATTR_MIN_STACK_SIZE
	.align		4
.L_3:
        /*0018*/ 	.byte	0x04, 0x12
        /*001a*/ 	.short	(.L_5 - .L_4)
	.align		4
.L_4:
        /*001c*/ 	.word	index@(_Z10fill_tablePiiiS_i)
        /*0020*/ 	.word	0x00000000
.L_5:


//--------------------- .nv.compat                --------------------------
	.section	.nv.compat,"",@"SHT_CUDA_COMPAT_INFO"
	.align	4
        /*0000*/ 	.byte	0x02, 0x09, 0x00, 0x00, 0x02, 0x02, 0x01, 0x00, 0x02, 0x05, 0x05, 0x00, 0x03, 0x07, 0x01, 0x01
        /*0010*/ 	.byte	0x02, 0x03, 0x00, 0x00, 0x02, 0x06, 0x01, 0x00, 0x04, 0x0b, 0x08, 0x00, 0x09, 0x00, 0x00, 0x00
        /*0020*/ 	.byte	0x00, 0x00, 0x00, 0x00


//--------------------- .nv.info._Z10fill_tablePiiiS_i --------------------------
	.section	.nv.info._Z10fill_tablePiiiS_i,"",@"SHT_CUDA_INFO"
	.sectionflags	@""
	.align	4


	//----- nvinfo : EIATTR_CUDA_API_VERSION
	.align		4
        /*0000*/ 	.byte	0x04, 0x37
        /*0002*/ 	.short	(.L_7 - .L_6)
.L_6:
        /*0004*/ 	.word	0x00000082


	//----- nvinfo : EIATTR_KPARAM_INFO
	.align		4
.L_7:
        /*0008*/ 	.byte	0x04, 0x17
        /*000a*/ 	.short	(.L_9 - .L_8)
.L_8:
        /*000c*/ 	.word	0x00000000
        /*0010*/ 	.short	0x0004
        /*0012*/ 	.short	0x0018
        /*0014*/ 	.byte	0x00, 0xf0, 0x11, 0x00


	//----- nvinfo : EIATTR_KPARAM_INFO
	.align		4
.L_9:
        /*0018*/ 	.byte	0x04, 0x17
        /*001a*/ 	.short	(.L_11 - .L_10)
.L_10:
        /*001c*/ 	.word	0x00000000
        /*0020*/ 	.short	0x0003
        /*0022*/ 	.short	0x0010
        /*0024*/ 	.byte	0x00, 0xf5, 0x21, 0x00


	//----- nvinfo : EIATTR_KPARAM_INFO
	.align		4
.L_11:
        /*0028*/ 	.byte	0x04, 0x17
        /*002a*/ 	.short	(.L_13 - .L_12)
.L_12:
        /*002c*/ 	.word	0x00000000
        /*0030*/ 	.short	0x0002
        /*0032*/ 	.short	0x000c
        /*0034*/ 	.byte	0x00, 0xf0, 0x11, 0x00


	//----- nvinfo : EIATTR_KPARAM_INFO
	.align		4
.L_13:
        /*0038*/ 	.byte	0x04, 0x17
        /*003a*/ 	.short	(.L_15 - .L_14)
.L_14:
        /*003c*/ 	.word	0x00000000
        /*0040*/ 	.short	0x0001
        /*0042*/ 	.short	0x0008
        /*0044*/ 	.byte	0x00, 0xf0, 0x11, 0x00


	//----- nvinfo : EIATTR_KPARAM_INFO
	.align		4
.L_15:
        /*0048*/ 	.byte	0x04, 0x17
        /*004a*/ 	.short	(.L_17 - .L_16)
.L_16:
        /*004c*/ 	.word	0x00000000
        /*0050*/ 	.short	0x0000
        /*0052*/ 	.short	0x0000
        /*0054*/ 	.byte	0x00, 0xf5, 0x21, 0x00


	//----- nvinfo : EIATTR_SPARSE_MMA_MASK
	.align		4
.L_17:
        /*0058*/ 	.byte	0x03, 0x50
        /*005a*/ 	.short	0x0000


	//----- nvinfo : EIATTR_MAXREG_COUNT
	.align		4
        /*005c*/ 	.byte	0x03, 0x1b
        /*005e*/ 	.short	0x00ff


	//----- nvinfo : EIATTR_MERCURY_ISA_VERSION
	.align		4
        /*0060*/ 	.byte	0x03, 0x5f
        /*0062*/ 	.short	0x0101


	//----- nvinfo : EIATTR_VRC_CTA_INIT_COUNT
	.align		4
        /*0064*/ 	.byte	0x02, 0x4a
	.zero		1
	.zero		1


	//----- nvinfo : EIATTR_EXIT_INSTR_OFFSETS
	.align		4
        /*0068*/ 	.byte	0x04, 0x1c
        /*006a*/ 	.short	(.L_19 - .L_18)


	//   ....[0]....
.L_18:
        /*006c*/ 	.word	0x00000040


	//   ....[1]....
        /*0070*/ 	.word	0x00000170


	//----- nvinfo : EIATTR_CRS_STACK_SIZE
	.align		4
.L_19:
        /*0074*/ 	.byte	0x04, 0x1e
        /*0076*/ 	.short	(.L_21 - .L_20)
.L_20:
        /*0078*/ 	.word	0x00000000


	//----- nvinfo : EIATTR_CBANK_PARAM_SIZE
	.align		4
.L_21:
        /*007c*/ 	.byte	0x03, 0x19
        /*007e*/ 	.short	0x001c


	//----- nvinfo : EIATTR_PARAM_CBANK
	.align		4
        /*0080*/ 	.byte	0x04, 0x0a
        /*0082*/ 	.short	(.L_23 - .L_22)
	.align		4
.L_22:
        /*0084*/ 	.word	index@(.nv.constant0._Z10fill_tablePiiiS_i)
        /*0088*/ 	.short	0x0380
        /*008a*/ 	.short	0x001c


	//----- nvinfo : EIATTR_SW_WAR
	.align		4
.L_23:
        /*008c*/ 	.byte	0x04, 0x36
        /*008e*/ 	.short	(.L_25 - .L_24)
.L_24:
        /*0090*/ 	.word	0x00000008
.L_25:


//--------------------- .nv.callgraph             --------------------------
	.section	.nv.callgraph,"",@"SHT_CUDA_CALLGRAPH"
	.align	4
	.sectionentsize	8
	.align		4
        /*0000*/ 	.word	0x00000000
	.align		4
        /*0004*/ 	.word	0xffffffff
	.align		4
        /*0008*/ 	.word	0x00000000
	.align		4
        /*000c*/ 	.word	0xfffffffe
	.align		4
        /*0010*/ 	.word	0x00000000
	.align		4
        /*0014*/ 	.word	0xfffffffd
	.align		4
        /*0018*/ 	.word	0x00000000
	.align		4
        /*001c*/ 	.word	0xfffffffc


//--------------------- .text._Z10fill_tablePiiiS_i --------------------------
	.section	.text._Z10fill_tablePiiiS_i,"ax",@progbits
	.align	128
        .global         _Z10fill_tablePiiiS_i
        .type           _Z10fill_tablePiiiS_i,@function
        .size           _Z10fill_tablePiiiS_i,(.L_x_2 - _Z10fill_tablePiiiS_i)
        .other          _Z10fill_tablePiiiS_i,@"STO_CUDA_ENTRY STV_DEFAULT"
_Z10fill_tablePiiiS_i:
.text._Z10fill_tablePiiiS_i:
[----:B------:R-:W-:Y:S01]  /*0000*/  LDC R1, c[0x0][0x37c] ;  /* 0x0000df00ff017b82 */ /* 0x000fe20000000800 */
[----:B------:R-:W0:Y:S01]  /*0010*/  S2R R13, SR_TID.X ;  /* 0x00000000000d7919 */ /* 0x000e220000002100 */
[----:B------:R-:W0:Y:S02]  /*0020*/  LDCU UR4, c[0x0][0x388] ;  /* 0x00007100ff0477ac */ /* 0x000e240008000800 */
[----:B0-----:R-:W-:-:S13]  /*0030*/  ISETP.GE.AND P0, PT, R13, UR4, PT ;  /* 0x000000040d007c0c */ /* 0x001fda000bf06270 */
[----:B------:R-:W-:Y:S05]  /*0040*/  @P0 EXIT ;  /* 0x000000000000094d */ /* 0x000fea0003800000 */
[----:B------:R-:W0:Y:S01]  /*0050*/  LDC.64 R8, c[0x0][0x380] ;  /* 0x0000e000ff087b82 */ /* 0x000e220000000a00 */
[----:B------:R-:W1:Y:S01]  /*0060*/  LDCU UR4, c[0x0][0x360] ;  /* 0x00006c00ff0477ac */ /* 0x000e620008000800 */
[----:B------:R-:W2:Y:S06]  /*0070*/  LDCU.64 UR6, c[0x0][0x358] ;  /* 0x00006b00ff0677ac */ /* 0x000eac0008000a00 */
[----:B------:R-:W3:Y:S01]  /*0080*/  LDC.64 R10, c[0x0][0x390] ;  /* 0x0000e400ff0a7b82 */ /* 0x000ee20000000a00 */
[----:B------:R-:W4:Y:S01]  /*0090*/  LDCU UR8, c[0x0][0x388] ;  /* 0x00007100ff0877ac */ /* 0x000f220008000800 */
[----:B------:R-:W0:Y:S02]  /*00a0*/  LDCU UR5, c[0x0][0x38c] ;  /* 0x00007180ff0577ac */ /* 0x000e240008000800 */
.L_x_0:
[C---:B0-----:R-:W-:Y:S01]  /*00b0*/  ISETP.GT.AND P0, PT, R13.reuse, UR5, PT ;  /* 0x000000050d007c0c */ /* 0x041fe2000bf04270 */
[----:B------:R-:W-:-:S12]  /*00c0*/  IMAD.WIDE R2, R13, 0x4, R8 ;  /* 0x000000040d027825 */ /* 0x000fd800078e0208 */
[----:B--2---:R-:W3:Y:S02]  /*00d0*/  @!P0 LDG.E R5, desc[UR6][R2.64] ;  /* 0x0000000602058981 */ /* 0x004ee4000c1e1900 */
[----:B---3--:R-:W-:-:S05]  /*00e0*/  @!P0 IMAD.WIDE R4, R5, 0x4, R10 ;  /* 0x0000000405048825 */ /* 0x008fca00078e020a */
[----:B------:R0:W-:Y:S04]  /*00f0*/  @!P0 STG.E desc[UR6][R4.64], RZ ;  /* 0x000000ff04008986 */ /* 0x0001e8000c101906 */
[----:B------:R-:W2:Y:S01]  /*0100*/  @P0 LDG.E R7, desc[UR6][R2.64] ;  /* 0x0000000602070981 */ /* 0x000ea2000c1e1900 */
[----:B------:R-:W-:Y:S02]  /*0110*/  @P0 MOV R15, 0x1 ;  /* 0x00000001000f0802 */ /* 0x000fe40000000f00 */
[----:B-1----:R-:W-:Y:S01]  /*0120*/  IADD3 R13, PT, PT, R13, UR4, RZ ;  /* 0x000000040d0d7c10 */ /* 0x002fe2000fffe0ff */
[----:B--2---:R-:W-:-:S05]  /*0130*/  @P0 IMAD.WIDE R6, R7, 0x4, R10 ;  /* 0x0000000407060825 */ /* 0x004fca00078e020a */
[----:B------:R0:W-:Y:S01]  /*0140*/  @P0 STG.E desc[UR6][R6.64], R15 ;  /* 0x0000000f06000986 */ /* 0x0001e2000c101906 */
[----:B----4-:R-:W-:-:S13]  /*0150*/  ISETP.GE.AND P0, PT, R13, UR8, PT ;  /* 0x000000080d007c0c */ /* 0x010fda000bf06270 */
[----:B0-----:R-:W-:Y:S05]  /*0160*/  @!P0 BRA `(.L_x_0) ;  /* 0xfffffffc00d08947 */ /* 0x001fea000383ffff */
[----:B------:R-:W-:Y:S05]  /*0170*/  EXIT ;  /* 0x000000000000794d */ /* 0x000fea0003800000 */
.L_x_1:
[----:B------:R-:W-:-:S00]  /*0180*/  BRA `(.L_x_1) ;  /* 0xfffffffc00fc7947 */ /* 0x000fc0000383ffff */
[----:B------:R-:W-:-:S00]  /*0190*/  NOP ;  /* 0x0000000000007918 */ /* 0x000fc00000000000 */
        /* <DEDUP_REMOVED lines=14> */
.L_x_2:


//--------------------- .nv.shared.reserved.0     --------------------------
	.section	.nv.shared.reserved.0,"aw",@nobits
	.weak		__nv_reservedSMEM_offset_0_alias
	.size		__nv_reservedSMEM_offset_0_alias, 0, 64
	.other		__nv_reservedSMEM_offset_0_alias,@"STO_CUDA_RESERVED_SHARED STV_DEFAULT"
__nv_reservedSMEM_offset_0_alias:
	.zero		0
	.zero		64


//--------------------- .nv.constant0._Z10fill_tablePiiiS_i --------------------------
	.section	.nv.constant0._Z10fill_tablePiiiS_i,"a",@progbits
	.sectionflags	@""
	.align	4
.nv.constant0._Z10fill_tablePiiiS_i:
	.zero		924


//--------------------- SYMBOLS --------------------------

	.type		.nv.reservedSmem.offset0,@object
	.size		.nv.reservedSmem.offset0,0x4
